	.headerflags	@"EF_CUDA_TEXMODE_UNIFIED EF_CUDA_64BIT_ADDRESS EF_CUDA_ACCELERATORS EF_CUDA_SM90 EF_CUDA_VIRTUAL_SM(EF_CUDA_SM90)"
	.elftype	@"ET_EXEC"


//--------------------- .nv.info                  --------------------------
	.section	.nv.info,"",@"SHT_CUDA_INFO"
	.align	4


	//----- nvinfo : EIATTR_REGCOUNT
	.align		4
        /*0000*/ 	.byte	0x04, 0x2f
        /*0002*/ 	.short	(.L_1 - .L_0)
	.align		4
.L_0:
        /*0004*/ 	.word	index@(triton_poi_fused__unsafe_index_add_mul_sub_27)
        /*0008*/ 	.word	0x00000014


	//----- nvinfo : EIATTR_MIN_STACK_SIZE
	.align		4
.L_1:
        /*000c*/ 	.byte	0x04, 0x12
        /*000e*/ 	.short	(.L_3 - .L_2)
	.align		4
.L_2:
        /*0010*/ 	.word	index@(triton_poi_fused__unsafe_index_add_mul_sub_27)
        /*0014*/ 	.word	0x00000000


	//----- nvinfo : EIATTR_FRAME_SIZE
	.align		4
.L_3:
        /*0018*/ 	.byte	0x04, 0x11
        /*001a*/ 	.short	(.L_5 - .L_4)
	.align		4
.L_4:
        /*001c*/ 	.word	index@(triton_poi_fused__unsafe_index_add_mul_sub_27)
        /*0020*/ 	.word	0x00000000


	//----- nvinfo : EIATTR_MIN_STACK_SIZE
	.align		4
.L_5:
        /*0024*/ 	.byte	0x04, 0x12
        /*0026*/ 	.short	(.L_7 - .L_6)
	.align		4
.L_6:
        /*0028*/ 	.word	index@(triton_poi_fused__unsafe_index_add_mul_sub_27)
        /*002c*/ 	.word	0x00000000
.L_7:


//--------------------- .nv.info.triton_poi_fused__unsafe_index_add_mul_sub_27 --------------------------
	.section	.nv.info.triton_poi_fused__unsafe_index_add_mul_sub_27,"",@"SHT_CUDA_INFO"
	.sectionflags	@""
	.align	4


	//----- nvinfo : EIATTR_CUDA_API_VERSION
	.align		4
        /*0000*/ 	.byte	0x04, 0x37
        /*0002*/ 	.short	(.L_9 - .L_8)
.L_8:
        /*0004*/ 	.word	0x0000007c


	//----- nvinfo : EIATTR_KPARAM_INFO
	.align		4
.L_9:
        /*0008*/ 	.byte	0x04, 0x17
        /*000a*/ 	.short	(.L_11 - .L_10)
.L_10:
        /*000c*/ 	.word	0x00000000
        /*0010*/ 	.short	0x0006
        /*0012*/ 	.short	0x0030
        /*0014*/ 	.byte	0x00, 0xf0, 0x11, 0x00


	//----- nvinfo : EIATTR_KPARAM_INFO
	.align		4
.L_11:
        /*0018*/ 	.byte	0x04, 0x17
        /*001a*/ 	.short	(.L_13 - .L_12)
.L_12:
        /*001c*/ 	.word	0x00000000
        /*0020*/ 	.short	0x0005
        /*0022*/ 	.short	0x0028
        /*0024*/ 	.byte	0x00, 0xf4, 0x21, 0x00


	//----- nvinfo : EIATTR_KPARAM_INFO
	.align		4
.L_13:
        /*0028*/ 	.byte	0x04, 0x17
        /*002a*/ 	.short	(.L_15 - .L_14)
.L_14:
        /*002c*/ 	.word	0x00000000
        /*0030*/ 	.short	0x0004
        /*0032*/ 	.short	0x0020
        /*0034*/ 	.byte	0x00, 0xf4, 0x21, 0x00


	//----- nvinfo : EIATTR_KPARAM_INFO
	.align		4
.L_15:
        /*0038*/ 	.byte	0x04, 0x17
        /*003a*/ 	.short	(.L_17 - .L_16)
.L_16:
        /*003c*/ 	.word	0x00000000
        /*0040*/ 	.short	0x0003
        /*0042*/ 	.short	0x0018
        /*0044*/ 	.byte	0x00, 0xf4, 0x21, 0x00


	//----- nvinfo : EIATTR_KPARAM_INFO
	.align		4
.L_17:
        /*0048*/ 	.byte	0x04, 0x17
        /*004a*/ 	.short	(.L_19 - .L_18)
.L_18:
        /*004c*/ 	.word	0x00000000
        /*0050*/ 	.short	0x0002
        /*0052*/ 	.short	0x0010
        /*0054*/ 	.byte	0x00, 0xf4, 0x21, 0x00


	//----- nvinfo : EIATTR_KPARAM_INFO
	.align		4
.L_19:
        /*0058*/ 	.byte	0x04, 0x17
        /*005a*/ 	.short	(.L_21 - .L_20)
.L_20:
        /*005c*/ 	.word	0x00000000
        /*0060*/ 	.short	0x0001
        /*0062*/ 	.short	0x0008
        /*0064*/ 	.byte	0x00, 0xf4, 0x21, 0x00


	//----- nvinfo : EIATTR_KPARAM_INFO
	.align		4
.L_21:
        /*0068*/ 	.byte	0x04, 0x17
        /*006a*/ 	.short	(.L_23 - .L_22)
.L_22:
        /*006c*/ 	.word	0x00000000
        /*0070*/ 	.short	0x0000
        /*0072*/ 	.short	0x0000
        /*0074*/ 	.byte	0x00, 0xf4, 0x21, 0x00


	//----- nvinfo : EIATTR_SPARSE_MMA_MASK
	.align		4
.L_23:
        /*0078*/ 	.byte	0x03, 0x50
        /*007a*/ 	.short	0x0000


	//----- nvinfo : EIATTR_MAXREG_COUNT
	.align		4
        /*007c*/ 	.byte	0x03, 0x1b
        /*007e*/ 	.short	0x00ff


	//----- nvinfo : EIATTR_EXIT_INSTR_OFFSETS
	.align		4
        /*0080*/ 	.byte	0x04, 0x1c
        /*0082*/ 	.short	(.L_25 - .L_24)


	//   ....[0]....
.L_24:
        /*0084*/ 	.word	0x000003b0


	//----- nvinfo : EIATTR_REQNTID
	.align		4
.L_25:
        /*0088*/ 	.byte	0x04, 0x10
        /*008a*/ 	.short	(.L_27 - .L_26)
.L_26:
        /*008c*/ 	.word	0x00000080
        /*0090*/ 	.word	0x00000001
        /*0094*/ 	.word	0x00000001


	//----- nvinfo : EIATTR_CBANK_PARAM_SIZE
	.align		4
.L_27:
        /*0098*/ 	.byte	0x03, 0x19
        /*009a*/ 	.short	0x0034


	//----- nvinfo : EIATTR_PARAM_CBANK
	.align		4
        /*009c*/ 	.byte	0x04, 0x0a
        /*009e*/ 	.short	(.L_29 - .L_28)
	.align		4
.L_28:
        /*00a0*/ 	.word	index@(.nv.constant0.triton_poi_fused__unsafe_index_add_mul_sub_27)
        /*00a4*/ 	.short	0x0210
        /*00a6*/ 	.short	0x0034


	//----- nvinfo : EIATTR_SW_WAR
	.align		4
.L_29:
        /*00a8*/ 	.byte	0x04, 0x36
        /*00aa*/ 	.short	(.L_31 - .L_30)
.L_30:
        /*00ac*/ 	.word	0x00000008
.L_31:


//--------------------- .nv.callgraph             --------------------------
	.section	.nv.callgraph,"",@"SHT_CUDA_CALLGRAPH"
	.align	4
	.sectionentsize	8
	.align		4
        /*0000*/ 	.word	0x00000000
	.align		4
        /*0004*/ 	.word	0xffffffff
	.align		4
        /*0008*/ 	.word	0x00000000
	.align		4
        /*000c*/ 	.word	0xfffffffe
	.align		4
        /*0010*/ 	.word	0x00000000
	.align		4
        /*0014*/ 	.word	0xfffffffd
	.align		4
        /*0018*/ 	.word	0x00000000
	.align		4
        /*001c*/ 	.word	0xfffffffc


//--------------------- .text.triton_poi_fused__unsafe_index_add_mul_sub_27 --------------------------
	.section	.text.triton_poi_fused__unsafe_index_add_mul_sub_27,"ax",@progbits
	.align	128
        .global         triton_poi_fused__unsafe_index_add_mul_sub_27
        .type           triton_poi_fused__unsafe_index_add_mul_sub_27,@function
        .size           triton_poi_fused__unsafe_index_add_mul_sub_27,(.L_x_1 - triton_poi_fused__unsafe_index_add_mul_sub_27)
        .other          triton_poi_fused__unsafe_index_add_mul_sub_27,@"STO_CUDA_ENTRY STV_DEFAULT"
triton_poi_fused__unsafe_index_add_mul_sub_27:
.text.triton_poi_fused__unsafe_index_add_mul_sub_27:
[----:B------:R-:W-:Y:S01]  /*0000*/  LDC R1, c[0x0][0x28] ;  /* 0x00000a00ff017b82 */ /* 0x000fe20000000800 */
[----:B------:R-:W1:Y:S07]  /*0010*/  S2R R3, SR_TID.X ;  /* 0x0000000000037919 */ /* 0x000e6e0000002100 */
[----:B------:R-:W2:Y:S01]  /*0020*/  LDC.64 R8, c[0x0][0x210] ;  /* 0x00008400ff087b82 */ /* 0x000ea20000000a00 */
[----:B------:R-:W-:Y:S01]  /*0030*/  ULDC.64 UR4, c[0x0][0x208] ;  /* 0x0000820000047ab9 */ /* 0x000fe20000000a00 */
[----:B------:R-:W-:Y:S01]  /*0040*/  ULDC.64 UR6, c[0x0][0x220] ;  /* 0x0000880000067ab9 */ /* 0x000fe20000000a00 */
[----:B------:R-:W3:Y:S05]  /*0050*/  S2R R4, SR_CTAID.X ;  /* 0x0000000000047919 */ /* 0x000eea0000002500 */
[----:B------:R-:W4:Y:S01]  /*0060*/  LDC.64 R10, c[0x0][0x218] ;  /* 0x00008600ff0a7b82 */ /* 0x000f220000000a00 */
[----:B-1----:R-:W-:-:S05]  /*0070*/  LOP3.LUT R3, R3, 0x7f, RZ, 0xc0, !PT ;  /* 0x0000007f03037812 */ /* 0x002fca00078ec0ff */
[----:B---3--:R-:W-:-:S05]  /*0080*/  IMAD R0, R4, 0x80, R3 ;  /* 0x0000008004007824 */ /* 0x008fca00078e0203 */
[----:B------:R-:W-:-:S04]  /*0090*/  SHF.R.S32.HI R3, RZ, 0x1f, R0 ;  /* 0x0000001fff037819 */ /* 0x000fc80000011400 */
[----:B------:R-:W-:-:S04]  /*00a0*/  LEA.HI R5, R3, R0, RZ, 0x4 ;  /* 0x0000000003057211 */ /* 0x000fc800078f20ff */
[----:B------:R-:W-:Y:S02]  /*00b0*/  SHF.R.S32.HI R6, RZ, 0x4, R5 ;  /* 0x00000004ff067819 */ /* 0x000fe40000011405 */
[----:B------:R-:W-:Y:S02]  /*00c0*/  LOP3.LUT R5, R5, 0xfffffff0, RZ, 0xc0, !PT ;  /* 0xfffffff005057812 */ /* 0x000fe400078ec0ff */
[----:B------:R-:W-:-:S04]  /*00d0*/  LEA.HI R2, R6, R6, RZ, 0x4 ;  /* 0x0000000606027211 */ /* 0x000fc800078f20ff */
[----:B------:R-:W-:Y:S02]  /*00e0*/  LOP3.LUT R7, R2, 0xfffffff0, RZ, 0xc0, !PT ;  /* 0xfffffff002077812 */ /* 0x000fe400078ec0ff */
[----:B------:R-:W1:Y:S03]  /*00f0*/  LDC.64 R2, c[0x0][0x228] ;  /* 0x00008a00ff027b82 */ /* 0x000e660000000a00 */
[----:B------:R-:W-:-:S04]  /*0100*/  IMAD.IADD R7, R6, 0x1, -R7 ;  /* 0x0000000106077824 */ /* 0x000fc800078e0a07 */
[----:B--2---:R-:W-:-:S06]  /*0110*/  IMAD.WIDE R8, R7, 0x8, R8 ;  /* 0x0000000807087825 */ /* 0x004fcc00078e0208 */
[----:B------:R-:W2:Y:S01]  /*0120*/  LDG.E.EL.64 R8, desc[UR4][R8.64] ;  /* 0x0000000408087981 */ /* 0x000ea2000c2e1b00 */
[----:B------:R-:W-:-:S04]  /*0130*/  IMAD.IADD R5, R0, 0x1, -R5 ;  /* 0x0000000100057824 */ /* 0x000fc800078e0a05 */
[----:B----4-:R-:W-:-:S04]  /*0140*/  IMAD.WIDE R10, R5, 0x8, R10 ;  /* 0x00000008050a7825 */ /* 0x010fc800078e020a */
[----:B-1----:R-:W-:Y:S02]  /*0150*/  IMAD.WIDE R6, R5, 0x8, R2 ;  /* 0x0000000805067825 */ /* 0x002fe400078e0202 */
[----:B------:R-:W3:Y:S04]  /*0160*/  LDG.E.EL.64 R10, desc[UR4][R10.64] ;  /* 0x000000040a0a7981 */ /* 0x000ee8000c2e1b00 */
[----:B------:R-:W4:Y:S01]  /*0170*/  LDG.E.EL.64 R6, desc[UR4][R6.64] ;  /* 0x0000000406067981 */ /* 0x000f22000c2e1b00 */
[----:B--2---:R-:W-:-:S04]  /*0180*/  SHF.R.U32.HI R3, RZ, 0x1c, R9 ;  /* 0x0000001cff037819 */ /* 0x004fc80000011609 */
[----:B------:R-:W-:-:S04]  /*0190*/  LOP3.LUT R3, R3, 0x8, RZ, 0xc0, !PT ;  /* 0x0000000803037812 */ /* 0x000fc800078ec0ff */
[----:B------:R-:W-:Y:S02]  /*01a0*/  IADD3 R16, P0, R8, R3, RZ ;  /* 0x0000000308107210 */ /* 0x000fe40007f1e0ff */
[----:B------:R-:W1:Y:S01]  /*01b0*/  LDC.64 R2, c[0x0][0x230] ;  /* 0x00008c00ff027b82 */ /* 0x000e620000000a00 */
[----:B---3--:R-:W-:Y:S02]  /*01c0*/  LEA R14, P1, R10, UR6, 0x2 ;  /* 0x000000060a0e7c11 */ /* 0x008fe4000f8210ff */
[----:B------:R-:W-:Y:S01]  /*01d0*/  IMAD.X R17, RZ, RZ, R9, P0 ;  /* 0x000000ffff117224 */ /* 0x000fe200000e0609 */
[----:B------:R-:W-:Y:S02]  /*01e0*/  SHF.R.S32.HI R9, RZ, 0x18, R4 ;  /* 0x00000018ff097819 */ /* 0x000fe40000011404 */
[----:B------:R-:W-:Y:S02]  /*01f0*/  SHF.R.U32.HI R13, RZ, 0x1a, R11 ;  /* 0x0000001aff0d7819 */ /* 0x000fe4000001160b */
[----:B----4-:R-:W-:-:S02]  /*0200*/  SHF.R.U32.HI R4, RZ, 0x1a, R7 ;  /* 0x0000001aff047819 */ /* 0x010fc40000011607 */
[----:B------:R-:W-:Y:S02]  /*0210*/  SGXT R9, R9, 0x1 ;  /* 0x000000010909781a */ /* 0x000fe40000000200 */
[----:B------:R-:W-:Y:S01]  /*0220*/  LEA.HI.X R15, R10, UR7, R11, 0x2, P1 ;  /* 0x000000070a0f7c11 */ /* 0x000fe200088f140b */
[----:B------:R-:W-:Y:S01]  /*0230*/  IMAD.SHL.U32 R10, R16, 0x20, RZ ;  /* 0x00000020100a7824 */ /* 0x000fe200078e00ff */
[----:B------:R-:W-:Y:S02]  /*0240*/  LEA R11, P2, R6, UR6, 0x2 ;  /* 0x00000006060b7c11 */ /* 0x000fe4000f8410ff */
[----:B------:R-:W-:Y:S02]  /*0250*/  LOP3.LUT R4, R4, 0x20, RZ, 0xc0, !PT ;  /* 0x0000002004047812 */ /* 0x000fe400078ec0ff */
[----:B------:R-:W-:Y:S02]  /*0260*/  LOP3.LUT R13, R13, 0x20, RZ, 0xc0, !PT ;  /* 0x000000200d0d7812 */ /* 0x000fe400078ec0ff */
[----:B------:R-:W-:-:S02]  /*0270*/  LEA.HI R9, R9, R0, RZ, 0x8 ;  /* 0x0000000009097211 */ /* 0x000fc400078f40ff */
[----:B------:R-:W-:Y:S02]  /*0280*/  LEA.HI.X R7, R6, UR7, R7, 0x2, P2 ;  /* 0x0000000706077c11 */ /* 0x000fe400090f1407 */
[----:B------:R-:W-:Y:S01]  /*0290*/  IADD3 R6, P2, P3, R10, R11, R4 ;  /* 0x0000000b0a067210 */ /* 0x000fe20007b5e004 */
[----:B-1----:R-:W-:Y:S01]  /*02a0*/  IMAD.WIDE R2, R5, 0x4, R2 ;  /* 0x0000000405027825 */ /* 0x002fe200078e0202 */
[----:B------:R-:W-:Y:S02]  /*02b0*/  SHF.L.U64.HI R12, R16, 0x5, R17 ;  /* 0x00000005100c7819 */ /* 0x000fe40000010211 */
[----:B------:R-:W-:Y:S02]  /*02c0*/  IADD3 R8, P1, P0, R10, R14, R13 ;  /* 0x0000000e0a087210 */ /* 0x000fe4000783e00d */
[----:B------:R-:W-:Y:S01]  /*02d0*/  SHF.R.S32.HI R4, RZ, 0x8, R9 ;  /* 0x00000008ff047819 */ /* 0x000fe20000011409 */
[----:B------:R-:W2:Y:S01]  /*02e0*/  LDG.E.EL R2, desc[UR4][R2.64] ;  /* 0x0000000402027981 */ /* 0x000ea2000c2e1900 */
[----:B------:R-:W-:-:S02]  /*02f0*/  IADD3.X R9, R12, R15, RZ, P1, P0 ;  /* 0x0000000f0c097210 */ /* 0x000fc40000fe04ff */
[----:B------:R-:W-:Y:S01]  /*0300*/  IADD3.X R7, R12, R7, RZ, P2, P3 ;  /* 0x000000070c077210 */ /* 0x000fe200017e64ff */
[----:B------:R-:W-:Y:S02]  /*0310*/  IMAD.SHL.U32 R11, R4, 0x40, RZ ;  /* 0x00000040040b7824 */ /* 0x000fe400078e00ff */
[----:B------:R-:W1:Y:S02]  /*0320*/  LDC.64 R4, c[0x0][0x238] ;  /* 0x00008e00ff047b82 */ /* 0x000e640000000a00 */
[----:B------:R-:W-:-:S04]  /*0330*/  IMAD.WIDE R8, R11, 0x4, R8 ;  /* 0x000000040b087825 */ /* 0x000fc800078e0208 */
[----:B------:R-:W-:Y:S02]  /*0340*/  IMAD.WIDE R6, R11, 0x4, R6 ;  /* 0x000000040b067825 */ /* 0x000fe400078e0206 */
[----:B------:R-:W3:Y:S04]  /*0350*/  LDG.E.EL R9, desc[UR4][R8.64] ;  /* 0x0000000408097981 */ /* 0x000ee8000c2e1900 */
[----:B------:R-:W3:Y:S01]  /*0360*/  LDG.E.EL R6, desc[UR4][R6.64] ;  /* 0x0000000406067981 */ /* 0x000ee2000c2e1900 */
[----:B-1----:R-:W-:-:S04]  /*0370*/  IMAD.WIDE R4, R0, 0x4, R4 ;  /* 0x0000000400047825 */ /* 0x002fc800078e0204 */
[----:B---3--:R-:W-:-:S04]  /*0380*/  FADD R10, -R9, R6 ;  /* 0x00000006090a7221 */ /* 0x008fc80000000100 */
[----:B--2---:R-:W-:-:S05]  /*0390*/  FFMA R11, R2, R10, R9 ;  /* 0x0000000a020b7223 */ /* 0x004fca0000000009 */
[----:B------:R-:W-:Y:S01]  /*03a0*/  STG.E desc[UR4][R4.64], R11 ;  /* 0x0000000b04007986 */ /* 0x000fe2000c101904 */
[----:B------:R-:W-:Y:S05]  /*03b0*/  EXIT ;  /* 0x000000000000794d */ /* 0x000fea0003800000 */
.L_x_0:
[----:B------:R-:W-:-:S00]  /*03c0*/  BRA `(.L_x_0) ;  /* 0xfffffffc00fc7947 */ /* 0x000fc0000383ffff */
[----:B------:R-:W-:-:S00]  /*03d0*/  NOP ;  /* 0x0000000000007918 */ /* 0x000fc00000000000 */
        /* <DEDUP_REMOVED lines=10> */
.L_x_1:


//--------------------- .nv.constant0.triton_poi_fused__unsafe_index_add_mul_sub_27 --------------------------
	.section	.nv.constant0.triton_poi_fused__unsafe_index_add_mul_sub_27,"a",@progbits
	.sectionflags	@""
	.align	4
.nv.constant0.triton_poi_fused__unsafe_index_add_mul_sub_27:
	.zero		580
